	.headerflags	@"EF_CUDA_TEXMODE_UNIFIED EF_CUDA_64BIT_ADDRESS EF_CUDA_ACCELERATORS EF_CUDA_SM90 EF_CUDA_VIRTUAL_SM(EF_CUDA_SM90)"
	.elftype	@"ET_EXEC"


//--------------------- .nv.info                  --------------------------
	.section	.nv.info,"",@"SHT_CUDA_INFO"
	.align	4


	//----- nvinfo : EIATTR_REGCOUNT
	.align		4
        /*0000*/ 	.byte	0x04, 0x2f
        /*0002*/ 	.short	(.L_3 - .L_2)
	.align		4
.L_2:
        /*0004*/ 	.word	index@(triton_poi_fused__native_batch_norm_legit_no_training_leaky_relu_8)
        /*0008*/ 	.word	0x00000016


	//----- nvinfo : EIATTR_MIN_STACK_SIZE
	.align		4
.L_3:
        /*000c*/ 	.byte	0x04, 0x12
        /*000e*/ 	.short	(.L_5 - .L_4)
	.align		4
.L_4:
        /*0010*/ 	.word	index@(triton_poi_fused__native_batch_norm_legit_no_training_leaky_relu_8)
        /*0014*/ 	.word	0x00000000


	//----- nvinfo : EIATTR_FRAME_SIZE
	.align		4
.L_5:
        /*0018*/ 	.byte	0x04, 0x11
        /*001a*/ 	.short	(.L_7 - .L_6)
	.align		4
.L_6:
        /*001c*/ 	.word	index@(triton_poi_fused__native_batch_norm_legit_no_training_leaky_relu_8)
        /*0020*/ 	.word	0x00000000


	//----- nvinfo : EIATTR_MIN_STACK_SIZE
	.align		4
.L_7:
        /*0024*/ 	.byte	0x04, 0x12
        /*0026*/ 	.short	(.L_9 - .L_8)
	.align		4
.L_8:
        /*0028*/ 	.word	index@(triton_poi_fused__native_batch_norm_legit_no_training_leaky_relu_8)
        /*002c*/ 	.word	0x00000000
.L_9:


//--------------------- .nv.info.triton_poi_fused__native_batch_norm_legit_no_training_leaky_relu_8 --------------------------
	.section	.nv.info.triton_poi_fused__native_batch_norm_legit_no_training_leaky_relu_8,"",@"SHT_CUDA_INFO"
	.sectionflags	@""
	.align	4


	//----- nvinfo : EIATTR_CUDA_API_VERSION
	.align		4
        /*0000*/ 	.byte	0x04, 0x37
        /*0002*/ 	.short	(.L_11 - .L_10)
.L_10:
        /*0004*/ 	.word	0x0000007c


	//----- nvinfo : EIATTR_KPARAM_INFO
	.align		4
.L_11:
        /*0008*/ 	.byte	0x04, 0x17
        /*000a*/ 	.short	(.L_13 - .L_12)
.L_12:
        /*000c*/ 	.word	0x00000000
        /*0010*/ 	.short	0x0006
        /*0012*/ 	.short	0x0030
        /*0014*/ 	.byte	0x00, 0xf0, 0x11, 0x00


	//----- nvinfo : EIATTR_KPARAM_INFO
	.align		4
.L_13:
        /*0018*/ 	.byte	0x04, 0x17
        /*001a*/ 	.short	(.L_15 - .L_14)
.L_14:
        /*001c*/ 	.word	0x00000000
        /*0020*/ 	.short	0x0005
        /*0022*/ 	.short	0x0028
        /*0024*/ 	.byte	0x00, 0xf4, 0x21, 0x00


	//----- nvinfo : EIATTR_KPARAM_INFO
	.align		4
.L_15:
        /*0028*/ 	.byte	0x04, 0x17
        /*002a*/ 	.short	(.L_17 - .L_16)
.L_16:
        /*002c*/ 	.word	0x00000000
        /*0030*/ 	.short	0x0004
        /*0032*/ 	.short	0x0020
        /*0034*/ 	.byte	0x00, 0xf4, 0x21, 0x00


	//----- nvinfo : EIATTR_KPARAM_INFO
	.align		4
.L_17:
        /*0038*/ 	.byte	0x04, 0x17
        /*003a*/ 	.short	(.L_19 - .L_18)
.L_18:
        /*003c*/ 	.word	0x00000000
        /*0040*/ 	.short	0x0003
        /*0042*/ 	.short	0x0018
        /*0044*/ 	.byte	0x00, 0xf4, 0x21, 0x00


	//----- nvinfo : EIATTR_KPARAM_INFO
	.align		4
.L_19:
        /*0048*/ 	.byte	0x04, 0x17
        /*004a*/ 	.short	(.L_21 - .L_20)
.L_20:
        /*004c*/ 	.word	0x00000000
        /*0050*/ 	.short	0x0002
        /*0052*/ 	.short	0x0010
        /*0054*/ 	.byte	0x00, 0xf4, 0x21, 0x00


	//----- nvinfo : EIATTR_KPARAM_INFO
	.align		4
.L_21:
        /*0058*/ 	.byte	0x04, 0x17
        /*005a*/ 	.short	(.L_23 - .L_22)
.L_22:
        /*005c*/ 	.word	0x00000000
        /*0060*/ 	.short	0x0001
        /*0062*/ 	.short	0x0008
        /*0064*/ 	.byte	0x00, 0xf4, 0x21, 0x00


	//----- nvinfo : EIATTR_KPARAM_INFO
	.align		4
.L_23:
        /*0068*/ 	.byte	0x04, 0x17
        /*006a*/ 	.short	(.L_25 - .L_24)
.L_24:
        /*006c*/ 	.word	0x00000000
        /*0070*/ 	.short	0x0000
        /*0072*/ 	.short	0x0000
        /*0074*/ 	.byte	0x00, 0xf4, 0x21, 0x00


	//----- nvinfo : EIATTR_SPARSE_MMA_MASK
	.align		4
.L_25:
        /*0078*/ 	.byte	0x03, 0x50
        /*007a*/ 	.short	0x0000


	//----- nvinfo : EIATTR_MAXREG_COUNT
	.align		4
        /*007c*/ 	.byte	0x03, 0x1b
        /*007e*/ 	.short	0x00ff


	//----- nvinfo : EIATTR_EXIT_INSTR_OFFSETS
	.align		4
        /*0080*/ 	.byte	0x04, 0x1c
        /*0082*/ 	.short	(.L_27 - .L_26)


	//   ....[0]....
.L_26:
        /*0084*/ 	.word	0x00000420


	//   ....[1]....
        /*0088*/ 	.word	0x00000440


	//----- nvinfo : EIATTR_REQNTID
	.align		4
.L_27:
        /*008c*/ 	.byte	0x04, 0x10
        /*008e*/ 	.short	(.L_29 - .L_28)
.L_28:
        /*0090*/ 	.word	0x00000100
        /*0094*/ 	.word	0x00000001
        /*0098*/ 	.word	0x00000001


	//----- nvinfo : EIATTR_CBANK_PARAM_SIZE
	.align		4
.L_29:
        /*009c*/ 	.byte	0x03, 0x19
        /*009e*/ 	.short	0x0034


	//----- nvinfo : EIATTR_PARAM_CBANK
	.align		4
        /*00a0*/ 	.byte	0x04, 0x0a
        /*00a2*/ 	.short	(.L_31 - .L_30)
	.align		4
.L_30:
        /*00a4*/ 	.word	index@(.nv.constant0.triton_poi_fused__native_batch_norm_legit_no_training_leaky_relu_8)
        /*00a8*/ 	.short	0x0210
        /*00aa*/ 	.short	0x0034


	//----- nvinfo : EIATTR_SW_WAR
	.align		4
.L_31:
        /*00ac*/ 	.byte	0x04, 0x36
        /*00ae*/ 	.short	(.L_33 - .L_32)
.L_32:
        /*00b0*/ 	.word	0x00000008
.L_33:


//--------------------- .nv.callgraph             --------------------------
	.section	.nv.callgraph,"",@"SHT_CUDA_CALLGRAPH"
	.align	4
	.sectionentsize	8
	.align		4
        /*0000*/ 	.word	0x00000000
	.align		4
        /*0004*/ 	.word	0xffffffff
	.align		4
        /*0008*/ 	.word	0x00000000
	.align		4
        /*000c*/ 	.word	0xfffffffe
	.align		4
        /*0010*/ 	.word	0x00000000
	.align		4
        /*0014*/ 	.word	0xfffffffd
	.align		4
        /*0018*/ 	.word	0x00000000
	.align		4
        /*001c*/ 	.word	0xfffffffc


//--------------------- .nv.constant4             --------------------------
	.section	.nv.constant4,"a",@progbits
	.align	8
	.align		8
.nv.constant4:
        /*0000*/ 	.dword	_$_str
	.align		8
        /*0008*/ 	.dword	_$_str_$_2


//--------------------- .text.triton_poi_fused__native_batch_norm_legit_no_training_leaky_relu_8 --------------------------
	.section	.text.triton_poi_fused__native_batch_norm_legit_no_training_leaky_relu_8,"ax",@progbits
	.align	128
        .global         triton_poi_fused__native_batch_norm_legit_no_training_leaky_relu_8
        .type           triton_poi_fused__native_batch_norm_legit_no_training_leaky_relu_8,@function
        .size           triton_poi_fused__native_batch_norm_legit_no_training_leaky_relu_8,(.L_x_1 - triton_poi_fused__native_batch_norm_legit_no_training_leaky_relu_8)
        .other          triton_poi_fused__native_batch_norm_legit_no_training_leaky_relu_8,@"STO_CUDA_ENTRY STV_DEFAULT"
triton_poi_fused__native_batch_norm_legit_no_training_leaky_relu_8:
.text.triton_poi_fused__native_batch_norm_legit_no_training_leaky_relu_8:
[----:B------:R-:W0:Y:S01]  /*0000*/  LDC R1, c[0x0][0x28] ;  /* 0x00000a00ff017b82 */ /* 0x000e220000000800 */
[----:B------:R-:W1:Y:S07]  /*0010*/  S2R R0, SR_TID.X ;  /* 0x0000000000007919 */ /* 0x000e6e0000002100 */
[----:B------:R-:W2:Y:S01]  /*0020*/  LDC.64 R8, c[0x0][0x228] ;  /* 0x00008a00ff087b82 */ /* 0x000ea20000000a00 */
[----:B------:R-:W-:Y:S01]  /*0030*/  ULDC.64 UR4, c[0x0][0x208] ;  /* 0x0000820000047ab9 */ /* 0x000fe20000000a00 */
[----:B------:R-:W3:Y:S06]  /*0040*/  S2R R5, SR_CTAID.X ;  /* 0x0000000000057919 */ /* 0x000eec0000002500 */
[----:B------:R-:W4:Y:S08]  /*0050*/  LDC.64 R12, c[0x0][0x218] ;  /* 0x00008600ff0c7b82 */ /* 0x000f300000000a00 */
[----:B------:R-:W5:Y:S08]  /*0060*/  LDC.64 R14, c[0x0][0x220] ;  /* 0x00008800ff0e7b82 */ /* 0x000f700000000a00 */
[----:B------:R-:W5:Y:S01]  /*0070*/  LDC.64 R16, c[0x0][0x230] ;  /* 0x00008c00ff107b82 */ /* 0x000f620000000a00 */
[----:B-1----:R-:W-:-:S07]  /*0080*/  SHF.L.U32 R0, R0, 0x1, RZ ;  /* 0x0000000100007819 */ /* 0x002fce00000006ff */
[----:B------:R-:W1:Y:S01]  /*0090*/  LDC.64 R18, c[0x0][0x238] ;  /* 0x00008e00ff127b82 */ /* 0x000e620000000a00 */
[----:B---3--:R-:W-:Y:S02]  /*00a0*/  SHF.R.S32.HI R3, RZ, 0x16, R5 ;  /* 0x00000016ff037819 */ /* 0x008fe40000011405 */
[----:B------:R-:W-:Y:S02]  /*00b0*/  LOP3.LUT R0, R0, 0x1fe, RZ, 0xc0, !PT ;  /* 0x000001fe00007812 */ /* 0x000fe400078ec0ff */
[----:B------:R-:W-:Y:S02]  /*00c0*/  SGXT R3, R3, 0x1 ;  /* 0x000000010303781a */ /* 0x000fe40000000200 */
[----:B------:R-:W-:-:S04]  /*00d0*/  LEA R0, R5, R0, 0x9 ;  /* 0x0000000005007211 */ /* 0x000fc800078e48ff */
[----:B------:R-:W-:Y:S02]  /*00e0*/  LEA.HI R3, R3, R0, RZ, 0x6 ;  /* 0x0000000003037211 */ /* 0x000fe400078f30ff */
[----:B------:R-:W-:Y:S02]  /*00f0*/  ISETP.GE.AND P0, PT, R0, 0x16900, PT ;  /* 0x000169000000780c */ /* 0x000fe40003f06270 */
[----:B------:R-:W-:-:S04]  /*0100*/  LOP3.LUT R3, R3, 0xffffffc0, RZ, 0xc0, !PT ;  /* 0xffffffc003037812 */ /* 0x000fc800078ec0ff */
[----:B------:R-:W-:Y:S02]  /*0110*/  IADD3 R11, R0, -R3, RZ ;  /* 0x80000003000b7210 */ /* 0x000fe40007ffe0ff */
[----:B------:R-:W-:-:S03]  /*0120*/  CS2R R2, SRZ ;  /* 0x0000000000027805 */ /* 0x000fc6000001ff00 */
[----:B--2---:R-:W-:-:S05]  /*0130*/  IMAD.WIDE R8, R11, 0x4, R8 ;  /* 0x000000040b087825 */ /* 0x004fca00078e0208 */
[----:B------:R2:W3:Y:S01]  /*0140*/  @!P0 LDG.E.EL.64 R2, desc[UR4][R8.64] ;  /* 0x0000000408028981 */ /* 0x0004e2000c2e1b00 */
[----:B------:R-:W-:Y:S02]  /*0150*/  CS2R R4, SRZ ;  /* 0x0000000000047805 */ /* 0x000fe4000001ff00 */
[----:B------:R-:W-:Y:S01]  /*0160*/  CS2R R6, SRZ ;  /* 0x0000000000067805 */ /* 0x000fe2000001ff00 */
[----:B----4-:R-:W-:-:S04]  /*0170*/  IMAD.WIDE R12, R0, 0x4, R12 ;  /* 0x00000004000c7825 */ /* 0x010fc800078e020c */
[C---:B-----5:R-:W-:Y:S01]  /*0180*/  IMAD.WIDE R14, R11.reuse, 0x4, R14 ;  /* 0x000000040b0e7825 */ /* 0x060fe200078e020e */
[----:B------:R4:W5:Y:S04]  /*0190*/  @!P0 LDG.E.64 R4, desc[UR4][R12.64] ;  /* 0x000000040c048981 */ /* 0x000968000c1e1b00 */
[----:B------:R-:W5:Y:S01]  /*01a0*/  @!P0 LDG.E.EL.64 R6, desc[UR4][R14.64] ;  /* 0x000000040e068981 */ /* 0x000f62000c2e1b00 */
[----:B0-----:R-:W-:Y:S01]  /*01b0*/  IMAD.WIDE R16, R11, 0x4, R16 ;  /* 0x000000040b107825 */ /* 0x001fe200078e0210 */
[----:B--2---:R-:W-:-:S03]  /*01c0*/  CS2R R8, SRZ ;  /* 0x0000000000087805 */ /* 0x004fc6000001ff00 */
[----:B-1----:R-:W-:Y:S01]  /*01d0*/  IMAD.WIDE R18, R11, 0x4, R18 ;  /* 0x000000040b127825 */ /* 0x002fe200078e0212 */
[----:B------:R-:W-:-:S04]  /*01e0*/  CS2R R10, SRZ ;  /* 0x00000000000a7805 */ /* 0x000fc8000001ff00 */
[----:B------:R-:W2:Y:S04]  /*01f0*/  @!P0 LDG.E.EL.64 R8, desc[UR4][R18.64] ;  /* 0x0000000412088981 */ /* 0x000ea8000c2e1b00 */
[----:B------:R-:W2:Y:S01]  /*0200*/  @!P0 LDG.E.EL.64 R10, desc[UR4][R16.64] ;  /* 0x00000004100a8981 */ /* 0x000ea2000c2e1b00 */
[----:B---3--:R-:W-:Y:S01]  /*0210*/  FADD R2, R2, 9.9999997473787516356e-06 ;  /* 0x3727c5ac02027421 */ /* 0x008fe20000000000 */
[----:B------:R-:W-:-:S03]  /*0220*/  FADD R3, R3, 9.9999997473787516356e-06 ;  /* 0x3727c5ac03037421 */ /* 0x000fc60000000000 */
[----:B----4-:R-:W0:Y:S08]  /*0230*/  MUFU.SQRT R12, R2 ;  /* 0x00000002000c7308 */ /* 0x010e300000002000 */
[----:B------:R-:W1:Y:S01]  /*0240*/  MUFU.SQRT R13, R3 ;  /* 0x00000003000d7308 */ /* 0x000e620000002000 */
[C---:B0-----:R-:W-:Y:S02]  /*0250*/  FSETP.GT.AND P1, PT, R12.reuse, 8.50705917302346158658e+37, PT ;  /* 0x7e8000000c00780b */ /* 0x041fe40003f24000 */
[----:B------:R-:W-:-:S02]  /*0260*/  FSETP.GEU.AND P3, PT, R12, 1.175494350822287508e-38, PT ;  /* 0x008000000c00780b */ /* 0x000fc40003f6e000 */
[C---:B-1----:R-:W-:Y:S02]  /*0270*/  FSETP.GT.AND P2, PT, R13.reuse, 8.50705917302346158658e+37, PT ;  /* 0x7e8000000d00780b */ /* 0x042fe40003f44000 */
[----:B------:R-:W-:-:S07]  /*0280*/  FSETP.GEU.AND P4, PT, R13, 1.175494350822287508e-38, PT ;  /* 0x008000000d00780b */ /* 0x000fce0003f8e000 */
[----:B------:R-:W-:Y:S01]  /*0290*/  @P1 FMUL R12, R12, 0.25 ;  /* 0x3e8000000c0c1820 */ /* 0x000fe20000400000 */
[----:B------:R-:W-:-:S03]  /*02a0*/  HFMA2.MMA R2, -RZ, RZ, 1.625, 0 ;  /* 0x3e800000ff027435 */ /* 0x000fc600000001ff */
[----:B------:R-:W-:Y:S01]  /*02b0*/  @!P3 FMUL R12, R12, 16777216 ;  /* 0x4b8000000c0cb820 */ /* 0x000fe20000400000 */
[----:B------:R-:W-:-:S04]  /*02c0*/  @P2 FMUL R13, R13, 0.25 ;  /* 0x3e8000000d0d2820 */ /* 0x000fc80000400000 */
[----:B------:R-:W-:Y:S01]  /*02d0*/  @!P4 FMUL R13, R13, 16777216 ;  /* 0x4b8000000d0dc820 */ /* 0x000fe20000400000 */
[----:B------:R-:W0:Y:S01]  /*02e0*/  MUFU.RCP R12, R12 ;  /* 0x0000000c000c7308 */ /* 0x000e220000001000 */
[----:B------:R-:W-:-:S07]  /*02f0*/  FSEL R3, R2, 1, P1 ;  /* 0x3f80000002037808 */ /* 0x000fce0000800000 */
[----:B------:R-:W1:Y:S01]  /*0300*/  MUFU.RCP R13, R13 ;  /* 0x0000000d000d7308 */ /* 0x000e620000001000 */
[----:B------:R-:W-:Y:S01]  /*0310*/  FSEL R2, R2, 1, P2 ;  /* 0x3f80000002027808 */ /* 0x000fe20001000000 */
[----:B------:R-:W-:Y:S01]  /*0320*/  @!P3 FMUL R3, R3, 16777216 ;  /* 0x4b8000000303b820 */ /* 0x000fe20000400000 */
[----:B-----5:R-:W-:-:S03]  /*0330*/  FADD R5, -R7, R5 ;  /* 0x0000000507057221 */ /* 0x020fc60000000100 */
[----:B------:R-:W-:Y:S01]  /*0340*/  @!P4 FMUL R2, R2, 16777216 ;  /* 0x4b8000000202c820 */ /* 0x000fe20000400000 */
[----:B------:R-:W-:Y:S01]  /*0350*/  FADD R4, -R6, R4 ;  /* 0x0000000406047221 */ /* 0x000fe20000000100 */
[----:B0-----:R-:W-:Y:S02]  /*0360*/  FMUL R7, R12, R3 ;  /* 0x000000030c077220 */ /* 0x001fe40000400000 */
[----:B-1----:R-:W-:Y:S02]  /*0370*/  FMUL R6, R13, R2 ;  /* 0x000000020d067220 */ /* 0x002fe40000400000 */
[----:B------:R-:W0:Y:S01]  /*0380*/  LDC.64 R2, c[0x0][0x210] ;  /* 0x00008400ff027b82 */ /* 0x000e220000000a00 */
[----:B------:R-:W-:Y:S01]  /*0390*/  FMUL R7, R4, R7 ;  /* 0x0000000704077220 */ /* 0x000fe20000400000 */
[----:B------:R-:W-:-:S03]  /*03a0*/  FMUL R6, R5, R6 ;  /* 0x0000000605067220 */ /* 0x000fc60000400000 */
[----:B--2---:R-:W-:Y:S01]  /*03b0*/  FFMA R8, R7, R10, R8 ;  /* 0x0000000a07087223 */ /* 0x004fe20000000008 */
[----:B------:R-:W-:-:S04]  /*03c0*/  FFMA R9, R6, R11, R9 ;  /* 0x0000000b06097223 */ /* 0x000fc80000000009 */
[----:B------:R-:W-:Y:S02]  /*03d0*/  FSETP.GT.AND P1, PT, R8, RZ, PT ;  /* 0x000000ff0800720b */ /* 0x000fe40003f24000 */
[----:B------:R-:W-:-:S11]  /*03e0*/  FSETP.GT.AND P2, PT, R9, RZ, PT ;  /* 0x000000ff0900720b */ /* 0x000fd60003f44000 */
[----:B------:R-:W-:Y:S01]  /*03f0*/  @!P1 FMUL R8, R8, 0.0099999997764825820923 ;  /* 0x3c23d70a08089820 */ /* 0x000fe20000400000 */
[----:B0-----:R-:W-:-:S04]  /*0400*/  IMAD.WIDE R2, R0, 0x4, R2 ;  /* 0x0000000400027825 */ /* 0x001fc800078e0202 */
[----:B------:R-:W-:Y:S01]  /*0410*/  @!P2 FMUL R9, R9, 0.0099999997764825820923 ;  /* 0x3c23d70a0909a820 */ /* 0x000fe20000400000 */
[----:B------:R-:W-:Y:S06]  /*0420*/  @P0 EXIT ;  /* 0x000000000000094d */ /* 0x000fec0003800000 */
[----:B------:R-:W-:Y:S01]  /*0430*/  STG.E.64 desc[UR4][R2.64], R8 ;  /* 0x0000000802007986 */ /* 0x000fe2000c101b04 */
[----:B------:R-:W-:Y:S05]  /*0440*/  EXIT ;  /* 0x000000000000794d */ /* 0x000fea0003800000 */
.L_x_0:
[----:B------:R-:W-:-:S00]  /*0450*/  BRA `(.L_x_0) ;  /* 0xfffffffc00fc7947 */ /* 0x000fc0000383ffff */
[----:B------:R-:W-:-:S00]  /*0460*/  NOP ;  /* 0x0000000000007918 */ /* 0x000fc00000000000 */
        /* <DEDUP_REMOVED lines=9> */
.L_x_1:


//--------------------- .nv.global.init           --------------------------
	.section	.nv.global.init,"aw",@progbits
.nv.global.init:
	.type		_$_str,@object
	.size		_$_str,(_$_str_$_2 - _$_str)
_$_str:
        /*0000*/ 	.byte	0x5f, 0x5f, 0x43, 0x55, 0x44, 0x41, 0x5f, 0x46, 0x54, 0x5a, 0x00
	.type		_$_str_$_2,@object
	.size		_$_str_$_2,(.L_1 - _$_str_$_2)
_$_str_$_2:
        /*000b*/ 	.byte	0x5f, 0x5f, 0x43, 0x55, 0x44, 0x41, 0x5f, 0x50, 0x52, 0x45, 0x43, 0x5f, 0x53, 0x51, 0x52, 0x54
        /*001b*/ 	.byte	0x00
.L_1:


//--------------------- .nv.constant0.triton_poi_fused__native_batch_norm_legit_no_training_leaky_relu_8 --------------------------
	.section	.nv.constant0.triton_poi_fused__native_batch_norm_legit_no_training_leaky_relu_8,"a",@progbits
	.sectionflags	@""
	.align	4
.nv.constant0.triton_poi_fused__native_batch_norm_legit_no_training_leaky_relu_8:
	.zero		580
